	.headerflags	@"EF_CUDA_TEXMODE_UNIFIED EF_CUDA_64BIT_ADDRESS EF_CUDA_ACCELERATORS EF_CUDA_SM90 EF_CUDA_VIRTUAL_SM(EF_CUDA_SM90)"
	.elftype	@"ET_EXEC"


//--------------------- .nv.info                  --------------------------
	.section	.nv.info,"",@"SHT_CUDA_INFO"
	.align	4


	//----- nvinfo : EIATTR_REGCOUNT
	.align		4
        /*0000*/ 	.byte	0x04, 0x2f
        /*0002*/ 	.short	(.L_2 - .L_1)
	.align		4
.L_1:
        /*0004*/ 	.word	index@(kda_gate_fwd_kernel)
        /*0008*/ 	.word	0x0000000f


	//----- nvinfo : EIATTR_FRAME_SIZE
	.align		4
.L_2:
        /*000c*/ 	.byte	0x04, 0x11
        /*000e*/ 	.short	(.L_4 - .L_3)
	.align		4
.L_3:
        /*0010*/ 	.word	index@(kda_gate_fwd_kernel)
        /*0014*/ 	.word	0x00000000


	//----- nvinfo : EIATTR_MIN_STACK_SIZE
	.align		4
.L_4:
        /*0018*/ 	.byte	0x04, 0x12
        /*001a*/ 	.short	(.L_6 - .L_5)
	.align		4
.L_5:
        /*001c*/ 	.word	index@(kda_gate_fwd_kernel)
        /*0020*/ 	.word	0x00000000
.L_6:


//--------------------- .nv.info.kda_gate_fwd_kernel --------------------------
	.section	.nv.info.kda_gate_fwd_kernel,"",@"SHT_CUDA_INFO"
	.sectionflags	@""
	.align	4


	//----- nvinfo : EIATTR_CUDA_API_VERSION
	.align		4
        /*0000*/ 	.byte	0x04, 0x37
        /*0002*/ 	.short	(.L_8 - .L_7)
.L_7:
        /*0004*/ 	.word	0x00000080


	//----- nvinfo : EIATTR_KPARAM_INFO
	.align		4
.L_8:
        /*0008*/ 	.byte	0x04, 0x17
        /*000a*/ 	.short	(.L_10 - .L_9)
.L_9:
        /*000c*/ 	.word	0x00000000
        /*0010*/ 	.short	0x0006
        /*0012*/ 	.short	0x0028
        /*0014*/ 	.byte	0x00, 0xf4, 0x21, 0x00


	//----- nvinfo : EIATTR_KPARAM_INFO
	.align		4
.L_10:
        /*0018*/ 	.byte	0x04, 0x17
        /*001a*/ 	.short	(.L_12 - .L_11)
.L_11:
        /*001c*/ 	.word	0x00000000
        /*0020*/ 	.short	0x0005
        /*0022*/ 	.short	0x0020
        /*0024*/ 	.byte	0x00, 0xf4, 0x21, 0x00


	//----- nvinfo : EIATTR_KPARAM_INFO
	.align		4
.L_12:
        /*0028*/ 	.byte	0x04, 0x17
        /*002a*/ 	.short	(.L_14 - .L_13)
.L_13:
        /*002c*/ 	.word	0x00000000
        /*0030*/ 	.short	0x0004
        /*0032*/ 	.short	0x001c
        /*0034*/ 	.byte	0x00, 0xf0, 0x11, 0x00


	//----- nvinfo : EIATTR_KPARAM_INFO
	.align		4
.L_14:
        /*0038*/ 	.byte	0x04, 0x17
        /*003a*/ 	.short	(.L_16 - .L_15)
.L_15:
        /*003c*/ 	.word	0x00000000
        /*0040*/ 	.short	0x0003
        /*0042*/ 	.short	0x0018
        /*0044*/ 	.byte	0x00, 0xf0, 0x11, 0x00


	//----- nvinfo : EIATTR_KPARAM_INFO
	.align		4
.L_16:
        /*0048*/ 	.byte	0x04, 0x17
        /*004a*/ 	.short	(.L_18 - .L_17)
.L_17:
        /*004c*/ 	.word	0x00000000
        /*0050*/ 	.short	0x0002
        /*0052*/ 	.short	0x0010
        /*0054*/ 	.byte	0x00, 0xf4, 0x21, 0x00


	//----- nvinfo : EIATTR_KPARAM_INFO
	.align		4
.L_18:
        /*0058*/ 	.byte	0x04, 0x17
        /*005a*/ 	.short	(.L_20 - .L_19)
.L_19:
        /*005c*/ 	.word	0x00000000
        /*0060*/ 	.short	0x0001
        /*0062*/ 	.short	0x0008
        /*0064*/ 	.byte	0x00, 0xf4, 0x21, 0x00


	//----- nvinfo : EIATTR_KPARAM_INFO
	.align		4
.L_20:
        /*0068*/ 	.byte	0x04, 0x17
        /*006a*/ 	.short	(.L_22 - .L_21)
.L_21:
        /*006c*/ 	.word	0x00000000
        /*0070*/ 	.short	0x0000
        /*0072*/ 	.short	0x0000
        /*0074*/ 	.byte	0x00, 0xf4, 0x21, 0x00


	//----- nvinfo : EIATTR_SPARSE_MMA_MASK
	.align		4
.L_22:
        /*0078*/ 	.byte	0x03, 0x50
        /*007a*/ 	.short	0x0000


	//----- nvinfo : EIATTR_MAXREG_COUNT
	.align		4
        /*007c*/ 	.byte	0x03, 0x1b
        /*007e*/ 	.short	0x0040


	//----- nvinfo : EIATTR_EXIT_INSTR_OFFSETS
	.align		4
        /*0080*/ 	.byte	0x04, 0x1c
        /*0082*/ 	.short	(.L_24 - .L_23)


	//   ....[0]....
.L_23:
        /*0084*/ 	.word	0x00000540


	//   ....[1]....
        /*0088*/ 	.word	0x00000560


	//----- nvinfo : EIATTR_REQNTID
	.align		4
.L_24:
        /*008c*/ 	.byte	0x04, 0x10
        /*008e*/ 	.short	(.L_26 - .L_25)
.L_25:
        /*0090*/ 	.word	0x00000400
        /*0094*/ 	.word	0x00000001
        /*0098*/ 	.word	0x00000001


	//----- nvinfo : EIATTR_CBANK_PARAM_SIZE
	.align		4
.L_26:
        /*009c*/ 	.byte	0x03, 0x19
        /*009e*/ 	.short	0x0030


	//----- nvinfo : EIATTR_PARAM_CBANK
	.align		4
        /*00a0*/ 	.byte	0x04, 0x0a
        /*00a2*/ 	.short	(.L_28 - .L_27)
	.align		4
.L_27:
        /*00a4*/ 	.word	index@(.nv.constant0.kda_gate_fwd_kernel)
        /*00a8*/ 	.short	0x0210
        /*00aa*/ 	.short	0x0030


	//----- nvinfo : EIATTR_SW_WAR
	.align		4
.L_28:
        /*00ac*/ 	.byte	0x04, 0x36
        /*00ae*/ 	.short	(.L_30 - .L_29)
.L_29:
        /*00b0*/ 	.word	0x00000008
.L_30:


//--------------------- .nv.callgraph             --------------------------
	.section	.nv.callgraph,"",@"SHT_CUDA_CALLGRAPH"
	.align	4
	.sectionentsize	8
	.align		4
        /*0000*/ 	.word	0x00000000
	.align		4
        /*0004*/ 	.word	0xffffffff
	.align		4
        /*0008*/ 	.word	0x00000000
	.align		4
        /*000c*/ 	.word	0xfffffffe
	.align		4
        /*0010*/ 	.word	0x00000000
	.align		4
        /*0014*/ 	.word	0xfffffffd
	.align		4
        /*0018*/ 	.word	0x00000000
	.align		4
        /*001c*/ 	.word	0xfffffffc


//--------------------- .nv.constant4             --------------------------
	.section	.nv.constant4,"a",@progbits
	.align	8
	.align		8
.nv.constant4:
        /*0000*/ 	.dword	_$_str


//--------------------- .text.kda_gate_fwd_kernel --------------------------
	.section	.text.kda_gate_fwd_kernel,"ax",@progbits
	.align	128
        .global         kda_gate_fwd_kernel
        .type           kda_gate_fwd_kernel,@function
        .size           kda_gate_fwd_kernel,(.L_x_1 - kda_gate_fwd_kernel)
        .other          kda_gate_fwd_kernel,@"STO_CUDA_ENTRY STV_DEFAULT"
kda_gate_fwd_kernel:
.text.kda_gate_fwd_kernel:
[----:B------:R-:W0:Y:S01]  /*0000*/  LDC R1, c[0x0][0x28] ;  /* 0x00000a00ff017b82 */ /* 0x000e220000000800 */
[----:B------:R-:W1:Y:S07]  /*0010*/  S2R R10, SR_TID.X ;  /* 0x00000000000a7919 */ /* 0x000e6e0000002100 */
[----:B------:R-:W2:Y:S01]  /*0020*/  S2UR UR5, SR_CTAID.Y ;  /* 0x00000000000579c3 */ /* 0x000ea20000002600 */
[----:B------:R-:W-:Y:S01]  /*0030*/  ULDC.64 UR8, c[0x0][0x228] ;  /* 0x00008a0000087ab9 */ /* 0x000fe20000000a00 */
[----:B------:R-:W-:Y:S01]  /*0040*/  IMAD.MOV.U32 R5, RZ, RZ, RZ ;  /* 0x000000ffff057224 */ /* 0x000fe200078e00ff */
[----:B------:R-:W3:Y:S01]  /*0050*/  S2R R0, SR_CTAID.X ;  /* 0x0000000000007919 */ /* 0x000ee20000002500 */
[----:B------:R-:W-:-:S02]  /*0060*/  UIMAD UR4, UR9, 0xc, URZ ;  /* 0x0000000c090478a4 */ /* 0x000fc4000f8e023f */
[----:B------:R-:W-:Y:S02]  /*0070*/  USHF.R.S32.HI UR6, URZ, 0x1f, UR8 ;  /* 0x0000001f3f067899 */ /* 0x000fe40008011408 */
[----:B------:R-:W-:Y:S01]  /*0080*/  USHF.R.S32.HI UR7, URZ, 0x1f, UR4 ;  /* 0x0000001f3f077899 */ /* 0x000fe20008011404 */
[----:B-1----:R-:W-:Y:S02]  /*0090*/  SHF.R.U32.HI R3, RZ, 0x4, R10 ;  /* 0x00000004ff037819 */ /* 0x002fe4000001160a */
[----:B------:R-:W-:Y:S02]  /*00a0*/  LOP3.LUT R4, R10, 0xf, RZ, 0xc0, !PT ;  /* 0x0000000f0a047812 */ /* 0x000fe400078ec0ff */
[----:B---3--:R-:W-:Y:S02]  /*00b0*/  SHF.L.U32 R0, R0, 0x5, RZ ;  /* 0x0000000500007819 */ /* 0x008fe400000006ff */
[----:B------:R-:W-:Y:S02]  /*00c0*/  SGXT.U32 R3, R3, 0x5 ;  /* 0x000000050303781a */ /* 0x000fe40000000000 */
[----:B------:R-:W-:-:S02]  /*00d0*/  SHF.R.S32.HI R2, RZ, 0x1f, R0 ;  /* 0x0000001fff027819 */ /* 0x000fc40000011400 */
[----:B------:R-:W-:-:S03]  /*00e0*/  LOP3.LUT R7, R3, R0, RZ, 0xfc, !PT ;  /* 0x0000000003077212 */ /* 0x000fc600078efcff */
[----:B------:R-:W-:Y:S01]  /*00f0*/  IMAD R6, R2, UR4, RZ ;  /* 0x0000000402067c24 */ /* 0x000fe2000f8e02ff */
[----:B------:R-:W-:Y:S01]  /*0100*/  ISETP.GE.U32.AND P0, PT, R7, UR8, PT ;  /* 0x0000000807007c0c */ /* 0x000fe2000bf06070 */
[----:B--2---:R-:W-:-:S03]  /*0110*/  UIMAD UR8, UR5, 0x30, URZ ;  /* 0x00000030050878a4 */ /* 0x004fc6000f8e023f */
[----:B------:R-:W-:Y:S01]  /*0120*/  ISETP.GE.AND.EX P0, PT, R2, UR6, PT, P0 ;  /* 0x0000000602007c0c */ /* 0x000fe2000bf06300 */
[C---:B------:R-:W-:Y:S01]  /*0130*/  IMAD.WIDE.U32 R2, R7.reuse, UR4, R4 ;  /* 0x0000000407027c25 */ /* 0x040fe2000f8e0004 */
[----:B------:R-:W-:Y:S02]  /*0140*/  UIMAD UR4, UR5, 0xc, URZ ;  /* 0x0000000c050478a4 */ /* 0x000fe4000f8e023f */
[----:B------:R-:W-:Y:S01]  /*0150*/  ISETP.GT.AND P0, PT, R0, -0x1, !P0 ;  /* 0xffffffff0000780c */ /* 0x000fe20004704270 */
[----:B------:R-:W-:Y:S01]  /*0160*/  IMAD R7, R7, UR7, R6 ;  /* 0x0000000707077c24 */ /* 0x000fe2000f8e0206 */
[----:B------:R-:W-:Y:S02]  /*0170*/  ULDC.64 UR6, c[0x0][0x210] ;  /* 0x0000840000067ab9 */ /* 0x000fe40000000a00 */
[----:B------:R-:W-:Y:S01]  /*0180*/  ISETP.LT.U32.AND P0, PT, R4, 0xc, P0 ;  /* 0x0000000c0400780c */ /* 0x000fe20000701070 */
[----:B------:R-:W-:Y:S01]  /*0190*/  UIADD3 UR6, UP0, UR8, UR6, URZ ;  /* 0x0000000608067290 */ /* 0x000fe2000ff1e03f */
[----:B------:R-:W-:Y:S01]  /*01a0*/  IADD3 R3, R3, R7, RZ ;  /* 0x0000000703037210 */ /* 0x000fe20007ffe0ff */
[C---:B------:R-:W-:Y:S01]  /*01b0*/  IMAD.SHL.U32 R4, R2.reuse, 0x4, RZ ;  /* 0x0000000402047824 */ /* 0x040fe200078e00ff */
[----:B------:R-:W-:Y:S01]  /*01c0*/  ULDC.64 UR8, c[0x0][0x208] ;  /* 0x0000820000087ab9 */ /* 0x000fe20000000a00 */
[----:B------:R-:W-:Y:S01]  /*01d0*/  ULEA.HI.X UR7, UR4, UR7, URZ, 0x2, UP0 ;  /* 0x0000000704077291 */ /* 0x000fe200080f143f */
[----:B------:R-:W-:Y:S01]  /*01e0*/  SHF.L.U64.HI R2, R2, 0x2, R3 ;  /* 0x0000000202027819 */ /* 0x000fe20000010203 */
[----:B------:R-:W-:Y:S01]  /*01f0*/  HFMA2.MMA R3, -RZ, RZ, 0, 0 ;  /* 0x00000000ff037435 */ /* 0x000fe200000001ff */
[----:B------:R-:W-:-:S04]  /*0200*/  IADD3 R8, P1, R4, UR6, RZ ;  /* 0x0000000604087c10 */ /* 0x000fc8000ff3e0ff */
[----:B------:R-:W-:Y:S01]  /*0210*/  IADD3.X R9, R2, UR7, RZ, P1, !PT ;  /* 0x0000000702097c10 */ /* 0x000fe20008ffe4ff */
[----:B------:R-:W-:-:S04]  /*0220*/  ULDC.64 UR6, c[0x0][0x218] ;  /* 0x0000860000067ab9 */ /* 0x000fc80000000a00 */
[----:B------:R1:W2:Y:S01]  /*0230*/  @P0 LDG.E R3, desc[UR8][R8.64] ;  /* 0x0000000808030981 */ /* 0x0002a2000c1e1900 */
[----:B------:R-:W-:-:S04]  /*0240*/  ULEA UR6, UP0, UR5, UR6, 0x2 ;  /* 0x0000000605067291 */ /* 0x000fc8000f80103f */
[----:B------:R-:W-:Y:S02]  /*0250*/  ULEA.HI.X UR5, UR5, UR7, URZ, 0x2, UP0 ;  /* 0x0000000705057291 */ /* 0x000fe400080f143f */
[----:B------:R-:W-:Y:S01]  /*0260*/  IMAD.U32 R6, RZ, RZ, UR6 ;  /* 0x00000006ff067e24 */ /* 0x000fe2000f8e00ff */
[----:B------:R-:W-:-:S03]  /*0270*/  ULDC.64 UR6, c[0x0][0x220] ;  /* 0x0000880000067ab9 */ /* 0x000fc60000000a00 */
[----:B------:R-:W-:-:S05]  /*0280*/  MOV R7, UR5 ;  /* 0x0000000500077c02 */ /* 0x000fca0008000f00 */
[----:B------:R-:W3:Y:S01]  /*0290*/  LDG.E R6, desc[UR8][R6.64] ;  /* 0x0000000806067981 */ /* 0x000ee2000c1e1900 */
[----:B-1----:R-:W-:Y:S01]  /*02a0*/  MOV R9, 0x3e055027 ;  /* 0x3e05502700097802 */ /* 0x002fe20000000f00 */
[----:B------:R-:W-:Y:S01]  /*02b0*/  ULEA UR5, UP0, UR4, UR6, 0x2 ;  /* 0x0000000604057291 */ /* 0x000fe2000f80103f */
[----:B------:R-:W-:-:S03]  /*02c0*/  ISETP.LT.U32.AND P0, PT, R10, 0x200, P0 ;  /* 0x000002000a00780c */ /* 0x000fc60000701070 */
[----:B------:R-:W-:Y:S01]  /*02d0*/  ULEA.HI.X UR4, UR4, UR7, URZ, 0x2, UP0 ;  /* 0x0000000704047291 */ /* 0x000fe200080f143f */
[C---:B--2---:R-:W-:Y:S01]  /*02e0*/  FMUL R0, R3.reuse, 1.4426950216293334961 ;  /* 0x3fb8aa3b03007820 */ /* 0x044fe20000400000 */
[----:B------:R-:W-:-:S04]  /*02f0*/  FSETP.GT.AND P2, PT, R3, 20, PT ;  /* 0x41a000000300780b */ /* 0x000fc80003f44000 */
[----:B------:R-:W-:Y:S01]  /*0300*/  FSETP.GEU.AND P1, PT, R0, -126, PT ;  /* 0xc2fc00000000780b */ /* 0x000fe20003f2e000 */
[----:B---3--:R-:W-:-:S12]  /*0310*/  FMUL R6, R6, 1.4426950216293334961 ;  /* 0x3fb8aa3b06067820 */ /* 0x008fd80000400000 */
[----:B------:R-:W-:Y:S01]  /*0320*/  @!P1 FMUL R0, R0, 0.5 ;  /* 0x3f00000000009820 */ /* 0x000fe20000400000 */
[----:B------:R-:W-:-:S03]  /*0330*/  FSETP.GEU.AND P3, PT, R6, -126, PT ;  /* 0xc2fc00000600780b */ /* 0x000fc60003f6e000 */
[----:B------:R-:W1:Y:S10]  /*0340*/  MUFU.EX2 R5, R0 ;  /* 0x0000000000057308 */ /* 0x000e740000000800 */
[----:B------:R-:W-:Y:S01]  /*0350*/  @!P3 FMUL R6, R6, 0.5 ;  /* 0x3f0000000606b820 */ /* 0x000fe20000400000 */
[----:B-1----:R-:W-:-:S05]  /*0360*/  @!P1 FMUL R5, R5, R5 ;  /* 0x0000000505059220 */ /* 0x002fca0000400000 */
[----:B------:R-:W1:Y:S01]  /*0370*/  MUFU.EX2 R6, R6 ;  /* 0x0000000600067308 */ /* 0x000e620000000800 */
[----:B------:R-:W-:-:S05]  /*0380*/  FADD R12, R5, 1 ;  /* 0x3f800000050c7421 */ /* 0x000fca0000000000 */
[C---:B------:R-:W-:Y:S02]  /*0390*/  IADD3 R5, R12.reuse, -0x3f2aaaab, RZ ;  /* 0xc0d555550c057810 */ /* 0x040fe40007ffe0ff */
[----:B------:R-:W-:Y:S02]  /*03a0*/  ISETP.GE.U32.AND P1, PT, R12, 0x7f800000, PT ;  /* 0x7f8000000c00780c */ /* 0x000fe40003f26070 */
[----:B------:R-:W-:-:S04]  /*03b0*/  LOP3.LUT R5, R5, 0xff800000, RZ, 0xc0, !PT ;  /* 0xff80000005057812 */ /* 0x000fc800078ec0ff */
[----:B------:R-:W-:Y:S01]  /*03c0*/  I2FP.F32.S32 R0, R5 ;  /* 0x0000000500007245 */ /* 0x000fe20000201400 */
[----:B------:R-:W-:Y:S02]  /*03d0*/  IMAD.IADD R8, R12, 0x1, -R5 ;  /* 0x000000010c087824 */ /* 0x000fe400078e0a05 */
[----:B-1----:R-:W-:Y:S02]  /*03e0*/  @!P3 FMUL R6, R6, R6 ;  /* 0x000000060606b220 */ /* 0x002fe40000400000 */
[----:B------:R-:W-:Y:S01]  /*03f0*/  FADD R8, R8, -1 ;  /* 0xbf80000008087421 */ /* 0x000fe20000000000 */
[----:B------:R-:W-:Y:S01]  /*0400*/  FFMA.FTZ R0, R0, 1.1920928955078125e-07, RZ ;  /* 0x3400000000007823 */ /* 0x000fe200000100ff */
[----:B------:R-:W-:Y:S01]  /*0410*/  @P1 MOV R5, 0x7f800000 ;  /* 0x7f80000000051802 */ /* 0x000fe20000000f00 */
[----:B------:R-:W-:Y:S01]  /*0420*/  FADD R6, RZ, -R6 ;  /* 0x80000006ff067221 */ /* 0x000fe20000000000 */
[----:B------:R-:W-:-:S04]  /*0430*/  FFMA.FTZ R7, R8, -R9, 0.14084610342979431152 ;  /* 0x3e1039f608077423 */ /* 0x000fc80000010809 */
[----:B------:R-:W-:-:S04]  /*0440*/  FFMA.FTZ R7, R8, R7, -0.12148627638816833496 ;  /* 0xbdf8cdcc08077423 */ /* 0x000fc80000010007 */
[----:B------:R-:W-:-:S04]  /*0450*/  FFMA.FTZ R7, R8, R7, 0.13980610668659210205 ;  /* 0x3e0f295508077423 */ /* 0x000fc80000010007 */
[----:B------:R-:W-:-:S04]  /*0460*/  FFMA.FTZ R7, R8, R7, -0.16684235632419586182 ;  /* 0xbe2ad8b908077423 */ /* 0x000fc80000010007 */
[----:B------:R-:W-:-:S04]  /*0470*/  FFMA.FTZ R7, R8, R7, 0.20012299716472625732 ;  /* 0x3e4ced0b08077423 */ /* 0x000fc80000010007 */
[----:B------:R-:W-:-:S04]  /*0480*/  FFMA.FTZ R7, R8, R7, -0.24999669194221496582 ;  /* 0xbe7fff2208077423 */ /* 0x000fc80000010007 */
[----:B------:R-:W-:-:S04]  /*0490*/  FFMA.FTZ R7, R8, R7, 0.33333182334899902344 ;  /* 0x3eaaaa7808077423 */ /* 0x000fc80000010007 */
[----:B------:R-:W-:-:S04]  /*04a0*/  FFMA.FTZ R7, R8, R7, -0.5 ;  /* 0xbf00000008077423 */ /* 0x000fc80000010007 */
[----:B------:R-:W-:-:S04]  /*04b0*/  FMUL R7, R8, R7 ;  /* 0x0000000708077220 */ /* 0x000fc80000400000 */
[----:B------:R-:W-:-:S04]  /*04c0*/  FFMA.FTZ R7, R8, R7, R8 ;  /* 0x0000000708077223 */ /* 0x000fc80000010008 */
[----:B------:R-:W-:Y:S01]  /*04d0*/  FFMA.FTZ R0, R0, 0.69314718246459960938, R7 ;  /* 0x3f31721800007823 */ /* 0x000fe20000010007 */
[C---:B------:R-:W-:Y:S01]  /*04e0*/  @P1 FFMA.FTZ R0, R12.reuse, R5, +INF ;  /* 0x7f8000000c001423 */ /* 0x040fe20000010005 */
[----:B------:R-:W-:-:S04]  /*04f0*/  FSETP.NEU.AND P1, PT, R12, RZ, PT ;  /* 0x000000ff0c00720b */ /* 0x000fc80003f2d000 */
[----:B------:R-:W-:Y:S02]  /*0500*/  @!P2 FSEL R3, R0, -INF , P1 ;  /* 0xff8000000003a808 */ /* 0x000fe40000800000 */
[----:B------:R-:W-:-:S03]  /*0510*/  IADD3 R4, P1, R4, UR5, RZ ;  /* 0x0000000504047c10 */ /* 0x000fc6000ff3e0ff */
[----:B------:R-:W-:Y:S01]  /*0520*/  FMUL R3, R6, R3 ;  /* 0x0000000306037220 */ /* 0x000fe20000400000 */
[----:B------:R-:W-:Y:S01]  /*0530*/  IADD3.X R5, R2, UR4, RZ, P1, !PT ;  /* 0x0000000402057c10 */ /* 0x000fe20008ffe4ff */
[----:B0-----:R-:W-:Y:S08]  /*0540*/  @!P0 EXIT ;  /* 0x000000000000894d */ /* 0x001ff00003800000 */
[----:B------:R-:W-:Y:S01]  /*0550*/  STG.E desc[UR8][R4.64], R3 ;  /* 0x0000000304007986 */ /* 0x000fe2000c101908 */
[----:B------:R-:W-:Y:S05]  /*0560*/  EXIT ;  /* 0x000000000000794d */ /* 0x000fea0003800000 */
.L_x_0:
[----:B------:R-:W-:-:S00]  /*0570*/  BRA `(.L_x_0) ;  /* 0xfffffffc00fc7947 */ /* 0x000fc0000383ffff */
[----:B------:R-:W-:-:S00]  /*0580*/  NOP ;  /* 0x0000000000007918 */ /* 0x000fc00000000000 */
[----:B------:R-:W-:-:S00]  /*0590*/  NOP ;  /* 0x0000000000007918 */ /* 0x000fc00000000000 */
[----:B------:R-:W-:-:S00]  /*05a0*/  NOP ;  /* 0x0000000000007918 */ /* 0x000fc00000000000 */
[----:B------:R-:W-:-:S00]  /*05b0*/  NOP ;  /* 0x0000000000007918 */ /* 0x000fc00000000000 */
[----:B------:R-:W-:-:S00]  /*05c0*/  NOP ;  /* 0x0000000000007918 */ /* 0x000fc00000000000 */
[----:B------:R-:W-:-:S00]  /*05d0*/  NOP ;  /* 0x0000000000007918 */ /* 0x000fc00000000000 */
[----:B------:R-:W-:-:S00]  /*05e0*/  NOP ;  /* 0x0000000000007918 */ /* 0x000fc00000000000 */
[----:B------:R-:W-:-:S00]  /*05f0*/  NOP ;  /* 0x0000000000007918 */ /* 0x000fc00000000000 */
.L_x_1:


//--------------------- .nv.global.init           --------------------------
	.section	.nv.global.init,"aw",@progbits
.nv.global.init:
	.type		_$_str,@object
	.size		_$_str,(.L_0 - _$_str)
_$_str:
        /*0000*/ 	.byte	0x5f, 0x5f, 0x43, 0x55, 0x44, 0x41, 0x5f, 0x46, 0x54, 0x5a, 0x00
.L_0:


//--------------------- .nv.shared.reserved.0     --------------------------
	.section	.nv.shared.reserved.0,"aw",@nobits
	.weak		__nv_reservedSMEM_offset_0_alias
	.size		__nv_reservedSMEM_offset_0_alias, 0, 0
	.other		__nv_reservedSMEM_offset_0_alias,@"STO_CUDA_RESERVED_SHARED STV_DEFAULT"
__nv_reservedSMEM_offset_0_alias:
	.zero		0


//--------------------- .nv.constant0.kda_gate_fwd_kernel --------------------------
	.section	.nv.constant0.kda_gate_fwd_kernel,"a",@progbits
	.sectionflags	@""
	.align	4
.nv.constant0.kda_gate_fwd_kernel:
	.zero		576


//--------------------- SYMBOLS --------------------------

	.type		.nv.reservedSmem.offset0,@object
	.size		.nv.reservedSmem.offset0,0x4
